	.headerflags	@"EF_CUDA_TEXMODE_UNIFIED EF_CUDA_64BIT_ADDRESS EF_CUDA_ACCELERATORS EF_CUDA_SM90 EF_CUDA_VIRTUAL_SM(EF_CUDA_SM90)"
	.elftype	@"ET_EXEC"


//--------------------- .nv.info                  --------------------------
	.section	.nv.info,"",@"SHT_CUDA_INFO"
	.align	4


	//----- nvinfo : EIATTR_REGCOUNT
	.align		4
        /*0000*/ 	.byte	0x04, 0x2f
        /*0002*/ 	.short	(.L_1 - .L_0)
	.align		4
.L_0:
        /*0004*/ 	.word	index@(triton_poi_fused_max_pool2d_with_indices_15)
        /*0008*/ 	.word	0x00000016


	//----- nvinfo : EIATTR_MIN_STACK_SIZE
	.align		4
.L_1:
        /*000c*/ 	.byte	0x04, 0x12
        /*000e*/ 	.short	(.L_3 - .L_2)
	.align		4
.L_2:
        /*0010*/ 	.word	index@(triton_poi_fused_max_pool2d_with_indices_15)
        /*0014*/ 	.word	0x00000000


	//----- nvinfo : EIATTR_FRAME_SIZE
	.align		4
.L_3:
        /*0018*/ 	.byte	0x04, 0x11
        /*001a*/ 	.short	(.L_5 - .L_4)
	.align		4
.L_4:
        /*001c*/ 	.word	index@(triton_poi_fused_max_pool2d_with_indices_15)
        /*0020*/ 	.word	0x00000000


	//----- nvinfo : EIATTR_MIN_STACK_SIZE
	.align		4
.L_5:
        /*0024*/ 	.byte	0x04, 0x12
        /*0026*/ 	.short	(.L_7 - .L_6)
	.align		4
.L_6:
        /*0028*/ 	.word	index@(triton_poi_fused_max_pool2d_with_indices_15)
        /*002c*/ 	.word	0x00000000
.L_7:


//--------------------- .nv.info.triton_poi_fused_max_pool2d_with_indices_15 --------------------------
	.section	.nv.info.triton_poi_fused_max_pool2d_with_indices_15,"",@"SHT_CUDA_INFO"
	.sectionflags	@""
	.align	4


	//----- nvinfo : EIATTR_CUDA_API_VERSION
	.align		4
        /*0000*/ 	.byte	0x04, 0x37
        /*0002*/ 	.short	(.L_9 - .L_8)
.L_8:
        /*0004*/ 	.word	0x0000007c


	//----- nvinfo : EIATTR_KPARAM_INFO
	.align		4
.L_9:
        /*0008*/ 	.byte	0x04, 0x17
        /*000a*/ 	.short	(.L_11 - .L_10)
.L_10:
        /*000c*/ 	.word	0x00000000
        /*0010*/ 	.short	0x0003
        /*0012*/ 	.short	0x0018
        /*0014*/ 	.byte	0x00, 0xf0, 0x11, 0x00


	//----- nvinfo : EIATTR_KPARAM_INFO
	.align		4
.L_11:
        /*0018*/ 	.byte	0x04, 0x17
        /*001a*/ 	.short	(.L_13 - .L_12)
.L_12:
        /*001c*/ 	.word	0x00000000
        /*0020*/ 	.short	0x0002
        /*0022*/ 	.short	0x0010
        /*0024*/ 	.byte	0x00, 0xf4, 0x21, 0x00


	//----- nvinfo : EIATTR_KPARAM_INFO
	.align		4
.L_13:
        /*0028*/ 	.byte	0x04, 0x17
        /*002a*/ 	.short	(.L_15 - .L_14)
.L_14:
        /*002c*/ 	.word	0x00000000
        /*0030*/ 	.short	0x0001
        /*0032*/ 	.short	0x0008
        /*0034*/ 	.byte	0x00, 0xf4, 0x21, 0x00


	//----- nvinfo : EIATTR_KPARAM_INFO
	.align		4
.L_15:
        /*0038*/ 	.byte	0x04, 0x17
        /*003a*/ 	.short	(.L_17 - .L_16)
.L_16:
        /*003c*/ 	.word	0x00000000
        /*0040*/ 	.short	0x0000
        /*0042*/ 	.short	0x0000
        /*0044*/ 	.byte	0x00, 0xf4, 0x21, 0x00


	//----- nvinfo : EIATTR_SPARSE_MMA_MASK
	.align		4
.L_17:
        /*0048*/ 	.byte	0x03, 0x50
        /*004a*/ 	.short	0x0000


	//----- nvinfo : EIATTR_MAXREG_COUNT
	.align		4
        /*004c*/ 	.byte	0x03, 0x1b
        /*004e*/ 	.short	0x00ff


	//----- nvinfo : EIATTR_EXIT_INSTR_OFFSETS
	.align		4
        /*0050*/ 	.byte	0x04, 0x1c
        /*0052*/ 	.short	(.L_19 - .L_18)


	//   ....[0]....
.L_18:
        /*0054*/ 	.word	0x000003f0


	//----- nvinfo : EIATTR_REQNTID
	.align		4
.L_19:
        /*0058*/ 	.byte	0x04, 0x10
        /*005a*/ 	.short	(.L_21 - .L_20)
.L_20:
        /*005c*/ 	.word	0x00000080
        /*0060*/ 	.word	0x00000001
        /*0064*/ 	.word	0x00000001


	//----- nvinfo : EIATTR_CBANK_PARAM_SIZE
	.align		4
.L_21:
        /*0068*/ 	.byte	0x03, 0x19
        /*006a*/ 	.short	0x001c


	//----- nvinfo : EIATTR_PARAM_CBANK
	.align		4
        /*006c*/ 	.byte	0x04, 0x0a
        /*006e*/ 	.short	(.L_23 - .L_22)
	.align		4
.L_22:
        /*0070*/ 	.word	index@(.nv.constant0.triton_poi_fused_max_pool2d_with_indices_15)
        /*0074*/ 	.short	0x0210
        /*0076*/ 	.short	0x001c


	//----- nvinfo : EIATTR_SW_WAR
	.align		4
.L_23:
        /*0078*/ 	.byte	0x04, 0x36
        /*007a*/ 	.short	(.L_25 - .L_24)
.L_24:
        /*007c*/ 	.word	0x00000008
.L_25:


//--------------------- .nv.callgraph             --------------------------
	.section	.nv.callgraph,"",@"SHT_CUDA_CALLGRAPH"
	.align	4
	.sectionentsize	8
	.align		4
        /*0000*/ 	.word	0x00000000
	.align		4
        /*0004*/ 	.word	0xffffffff
	.align		4
        /*0008*/ 	.word	0x00000000
	.align		4
        /*000c*/ 	.word	0xfffffffe
	.align		4
        /*0010*/ 	.word	0x00000000
	.align		4
        /*0014*/ 	.word	0xfffffffd
	.align		4
        /*0018*/ 	.word	0x00000000
	.align		4
        /*001c*/ 	.word	0xfffffffc


//--------------------- .text.triton_poi_fused_max_pool2d_with_indices_15 --------------------------
	.section	.text.triton_poi_fused_max_pool2d_with_indices_15,"ax",@progbits
	.align	128
        .global         triton_poi_fused_max_pool2d_with_indices_15
        .type           triton_poi_fused_max_pool2d_with_indices_15,@function
        .size           triton_poi_fused_max_pool2d_with_indices_15,(.L_x_1 - triton_poi_fused_max_pool2d_with_indices_15)
        .other          triton_poi_fused_max_pool2d_with_indices_15,@"STO_CUDA_ENTRY STV_DEFAULT"
triton_poi_fused_max_pool2d_with_indices_15:
.text.triton_poi_fused_max_pool2d_with_indices_15:
[----:B------:R-:W-:Y:S01]  /*0000*/  LDC R1, c[0x0][0x28] ;  /* 0x00000a00ff017b82 */ /* 0x000fe20000000800 */
[----:B------:R-:W1:Y:S07]  /*0010*/  S2R R7, SR_CTAID.X ;  /* 0x0000000000077919 */ /* 0x000e6e0000002500 */
[----:B------:R-:W2:Y:S01]  /*0020*/  LDC.64 R2, c[0x0][0x210] ;  /* 0x00008400ff027b82 */ /* 0x000ea20000000a00 */
[----:B------:R-:W-:Y:S01]  /*0030*/  ULDC.64 UR4, c[0x0][0x208] ;  /* 0x0000820000047ab9 */ /* 0x000fe20000000a00 */
[----:B------:R-:W-:Y:S01]  /*0040*/  ULDC.64 UR6, c[0x0][0x220] ;  /* 0x0000880000067ab9 */ /* 0x000fe20000000a00 */
[----:B------:R-:W3:Y:S05]  /*0050*/  S2R R4, SR_TID.X ;  /* 0x0000000000047919 */ /* 0x000eea0000002100 */
[----:B------:R-:W4:Y:S01]  /*0060*/  LDC.64 R14, c[0x0][0x218] ;  /* 0x00008600ff0e7b82 */ /* 0x000f220000000a00 */
[----:B-1----:R-:W-:Y:S01]  /*0070*/  SHF.R.U32.HI R6, RZ, 0x17, R7 ;  /* 0x00000017ff067819 */ /* 0x002fe20000011607 */
[----:B------:R-:W-:-:S03]  /*0080*/  IMAD.SHL.U32 R0, R7, 0x100, RZ ;  /* 0x0000010007007824 */ /* 0x000fc600078e00ff */
[----:B------:R-:W-:Y:S01]  /*0090*/  SGXT.U32 R6, R6, 0x1 ;  /* 0x000000010606781a */ /* 0x000fe20000000000 */
[----:B---3--:R-:W-:Y:S02]  /*00a0*/  IMAD.SHL.U32 R4, R4, 0x2, RZ ;  /* 0x0000000204047824 */ /* 0x008fe400078e00ff */
[----:B------:R-:W-:-:S03]  /*00b0*/  VIADD R5, R0, 0x1 ;  /* 0x0000000100057836 */ /* 0x000fc60000000000 */
[----:B------:R-:W-:Y:S01]  /*00c0*/  LOP3.LUT R0, R4, 0xfe, RZ, 0xc0, !PT ;  /* 0x000000fe04007812 */ /* 0x000fe200078ec0ff */
[----:B------:R-:W-:-:S03]  /*00d0*/  IMAD.IADD R6, R5, 0x1, R6 ;  /* 0x0000000105067824 */ /* 0x000fc600078e0206 */
[----:B------:R-:W-:Y:S02]  /*00e0*/  PRMT R0, R0, 0x6540, R7 ;  /* 0x0000654000007816 */ /* 0x000fe40000000007 */
[----:B------:R-:W-:-:S03]  /*00f0*/  LOP3.LUT R6, R6, 0x7fffff02, RZ, 0xc0, !PT ;  /* 0x7fffff0206067812 */ /* 0x000fc600078ec0ff */
[----:B------:R-:W-:Y:S02]  /*0100*/  IMAD.SHL.U32 R7, R0, 0x4, RZ ;  /* 0x0000000400077824 */ /* 0x000fe400078e00ff */
[----:B------:R-:W-:Y:S02]  /*0110*/  IMAD.IADD R6, R5, 0x1, -R6 ;  /* 0x0000000105067824 */ /* 0x000fe400078e0a06 */
[----:B--2---:R-:W-:-:S04]  /*0120*/  IMAD.WIDE R4, R7, 0x4, R2 ;  /* 0x0000000407047825 */ /* 0x004fc800078e0202 */
[----:B------:R-:W-:Y:S01]  /*0130*/  IMAD R13, R6, 0x2, R7 ;  /* 0x00000002060d7824 */ /* 0x000fe200078e0207 */
[----:B------:R-:W2:Y:S03]  /*0140*/  LDG.E.EL R17, desc[UR4][R4.64+0x4] ;  /* 0x0000040404117981 */ /* 0x000ea6000c2e1900 */
[C-C-:B------:R-:W-:Y:S01]  /*0150*/  IMAD.WIDE R8, R13.reuse, 0x4, R2.reuse ;  /* 0x000000040d087825 */ /* 0x140fe200078e0202 */
[----:B------:R-:W2:Y:S03]  /*0160*/  LDG.E.EL R6, desc[UR4][R4.64] ;  /* 0x0000000404067981 */ /* 0x000ea6000c2e1900 */
[----:B------:R-:W-:Y:S01]  /*0170*/  VIADD R11, R13, 0x4 ;  /* 0x000000040d0b7836 */ /* 0x000fe20000000000 */
[----:B------:R-:W3:Y:S04]  /*0180*/  LDG.E.EL R16, desc[UR4][R8.64] ;  /* 0x0000000408107981 */ /* 0x000ee8000c2e1900 */
[----:B------:R-:W3:Y:S01]  /*0190*/  LDG.E.EL R19, desc[UR4][R8.64+0x4] ;  /* 0x0000040408137981 */ /* 0x000ee2000c2e1900 */
[----:B------:R-:W-:-:S03]  /*01a0*/  IMAD.WIDE R10, R11, 0x4, R2 ;  /* 0x000000040b0a7825 */ /* 0x000fc600078e0202 */
[----:B------:R-:W5:Y:S04]  /*01b0*/  LDG.E.EL R7, desc[UR4][R4.64+0x10] ;  /* 0x0000100404077981 */ /* 0x000f68000c2e1900 */
[----:B------:R-:W4:Y:S01]  /*01c0*/  LDG.E.EL R10, desc[UR4][R10.64] ;  /* 0x000000040a0a7981 */ /* 0x000f22000c2e1900 */
[----:B------:R-:W-:-:S04]  /*01d0*/  VIADD R13, R13, 0x5 ;  /* 0x000000050d0d7836 */ /* 0x000fc80000000000 */
[----:B------:R-:W-:Y:S02]  /*01e0*/  IMAD.WIDE R12, R13, 0x4, R2 ;  /* 0x000000040d0c7825 */ /* 0x000fe400078e0202 */
[----:B------:R1:W4:Y:S04]  /*01f0*/  LDG.E.EL R2, desc[UR4][R4.64+0x14] ;  /* 0x0000140404027981 */ /* 0x000328000c2e1900 */
[----:B------:R-:W4:Y:S01]  /*0200*/  LDG.E.EL R3, desc[UR4][R12.64] ;  /* 0x000000040c037981 */ /* 0x000f22000c2e1900 */
[----:B--2---:R-:W-:Y:S02]  /*0210*/  FSETP.GT.AND P5, PT, R17, R6, PT ;  /* 0x000000061100720b */ /* 0x004fe40003fa4000 */
[C---:B---3--:R-:W-:Y:S02]  /*0220*/  FSETP.GT.AND P2, PT, R19.reuse, R16, PT ;  /* 0x000000101300720b */ /* 0x048fe40003f44000 */
[----:B------:R-:W-:-:S02]  /*0230*/  FSETP.NAN.AND P0, PT, R19, R19, PT ;  /* 0x000000131300720b */ /* 0x000fc40003f08000 */
[----:B-----5:R-:W-:Y:S02]  /*0240*/  FSETP.NAN.AND P3, PT, R7, R7, PT ;  /* 0x000000070700720b */ /* 0x020fe40003f68000 */
[----:B------:R-:W-:Y:S02]  /*0250*/  FSETP.NAN.AND P1, PT, R17, R17, PT ;  /* 0x000000111100720b */ /* 0x000fe40003f28000 */
[----:B----4-:R-:W-:-:S03]  /*0260*/  FSETP.NAN.AND P4, PT, R10, R10, PT ;  /* 0x0000000a0a00720b */ /* 0x010fc60003f88000 */
[----:B------:R-:W-:Y:S02]  /*0270*/  @!P5 SEL R17, R17, R6, P1 ;  /* 0x000000061111d207 */ /* 0x000fe40000800000 */
[----:B------:R-:W-:Y:S02]  /*0280*/  @!P2 SEL R19, R19, R16, P0 ;  /* 0x000000101313a207 */ /* 0x000fe40000000000 */
[----:B------:R-:W-:Y:S02]  /*0290*/  FSETP.GEU.AND P1, PT, R17, R7, PT ;  /* 0x000000071100720b */ /* 0x000fe40003f2e000 */
[----:B------:R-:W-:Y:S02]  /*02a0*/  FSETP.GEU.AND P0, PT, R19, R10, PT ;  /* 0x0000000a1300720b */ /* 0x000fe40003f0e000 */
[----:B------:R-:W-:Y:S02]  /*02b0*/  @!P3 SEL R7, R7, R17, !P1 ;  /* 0x000000110707b207 */ /* 0x000fe40004800000 */
[----:B------:R-:W-:-:S02]  /*02c0*/  @!P4 SEL R10, R10, R19, !P0 ;  /* 0x000000130a0ac207 */ /* 0x000fc40004000000 */
[----:B-1----:R-:W-:Y:S02]  /*02d0*/  SEL R5, RZ, 0x1, !P5 ;  /* 0x00000001ff057807 */ /* 0x002fe40006800000 */
[----:B------:R-:W-:Y:S02]  /*02e0*/  FSETP.NAN.AND P4, PT, R3, R3, PT ;  /* 0x000000030300720b */ /* 0x000fe40003f88000 */
[----:B------:R-:W-:Y:S02]  /*02f0*/  FSETP.NAN.AND P3, PT, R2, R2, PT ;  /* 0x000000020200720b */ /* 0x000fe40003f68000 */
[----:B------:R-:W-:Y:S02]  /*0300*/  SEL R4, RZ, 0x1, !P2 ;  /* 0x00000001ff047807 */ /* 0x000fe40005000000 */
[----:B------:R-:W-:Y:S02]  /*0310*/  SEL R9, R5, 0x2, P1 ;  /* 0x0000000205097807 */ /* 0x000fe40000800000 */
[----:B------:R-:W-:-:S02]  /*0320*/  SEL R6, R4, 0x2, P0 ;  /* 0x0000000204067807 */ /* 0x000fc40000000000 */
[----:B------:R-:W-:Y:S02]  /*0330*/  FSETP.GEU.AND P1, PT, R7, R2, PT ;  /* 0x000000020700720b */ /* 0x000fe40003f2e000 */
[----:B------:R-:W-:Y:S02]  /*0340*/  FSETP.GEU.AND P0, PT, R10, R3, PT ;  /* 0x000000030a00720b */ /* 0x000fe40003f0e000 */
[----:B------:R-:W-:Y:S02]  /*0350*/  SEL R11, R9, 0x3, P1 ;  /* 0x00000003090b7807 */ /* 0x000fe40000800000 */
[----:B------:R-:W-:Y:S02]  /*0360*/  SEL R6, R6, 0x3, P0 ;  /* 0x0000000306067807 */ /* 0x000fe40000000000 */
[----:B------:R-:W-:Y:S01]  /*0370*/  IADD3 R8, P2, R0, UR6, RZ ;  /* 0x0000000600087c10 */ /* 0x000fe2000ff5e0ff */
[----:B------:R-:W-:Y:S01]  /*0380*/  IMAD.WIDE R4, R0, 0x4, R14 ;  /* 0x0000000400047825 */ /* 0x000fe200078e020e */
[----:B------:R-:W-:-:S02]  /*0390*/  @!P4 SEL R3, R3, R10, !P0 ;  /* 0x0000000a0303c207 */ /* 0x000fc40004000000 */
[----:B------:R-:W-:Y:S01]  /*03a0*/  @!P3 SEL R2, R2, R7, !P1 ;  /* 0x000000070202b207 */ /* 0x000fe20004800000 */
[----:B------:R-:W-:Y:S01]  /*03b0*/  IMAD R11, R6, 0x100, R11 ;  /* 0x00000100060b7824 */ /* 0x000fe200078e020b */
[----:B------:R-:W-:-:S03]  /*03c0*/  LEA.HI.X.SX32 R9, R0, UR7, 0x1, P2 ;  /* 0x0000000700097c11 */ /* 0x000fc600090f0eff */
[----:B------:R-:W-:Y:S04]  /*03d0*/  STG.E.64 desc[UR4][R4.64], R2 ;  /* 0x0000000204007986 */ /* 0x000fe8000c101b04 */
[----:B------:R-:W-:Y:S01]  /*03e0*/  STG.E.U16 desc[UR4][R8.64], R11 ;  /* 0x0000000b08007986 */ /* 0x000fe2000c101504 */
[----:B------:R-:W-:Y:S05]  /*03f0*/  EXIT ;  /* 0x000000000000794d */ /* 0x000fea0003800000 */
.L_x_0:
[----:B------:R-:W-:-:S00]  /*0400*/  BRA `(.L_x_0) ;  /* 0xfffffffc00fc7947 */ /* 0x000fc0000383ffff */
[----:B------:R-:W-:-:S00]  /*0410*/  NOP ;  /* 0x0000000000007918 */ /* 0x000fc00000000000 */
        /* <DEDUP_REMOVED lines=14> */
.L_x_1:


//--------------------- .nv.constant0.triton_poi_fused_max_pool2d_with_indices_15 --------------------------
	.section	.nv.constant0.triton_poi_fused_max_pool2d_with_indices_15,"a",@progbits
	.sectionflags	@""
	.align	4
.nv.constant0.triton_poi_fused_max_pool2d_with_indices_15:
	.zero		556
